	.headerflags	@"EF_CUDA_TEXMODE_UNIFIED EF_CUDA_64BIT_ADDRESS EF_CUDA_ACCELERATORS EF_CUDA_SM90 EF_CUDA_VIRTUAL_SM(EF_CUDA_SM90)"
	.elftype	@"ET_EXEC"


//--------------------- .nv.info                  --------------------------
	.section	.nv.info,"",@"SHT_CUDA_INFO"
	.align	4


	//----- nvinfo : EIATTR_REGCOUNT
	.align		4
        /*0000*/ 	.byte	0x04, 0x2f
        /*0002*/ 	.short	(.L_1 - .L_0)
	.align		4
.L_0:
        /*0004*/ 	.word	index@(triton_poi_fused_convolution_relu_21)
        /*0008*/ 	.word	0x0000000c


	//----- nvinfo : EIATTR_MIN_STACK_SIZE
	.align		4
.L_1:
        /*000c*/ 	.byte	0x04, 0x12
        /*000e*/ 	.short	(.L_3 - .L_2)
	.align		4
.L_2:
        /*0010*/ 	.word	index@(triton_poi_fused_convolution_relu_21)
        /*0014*/ 	.word	0x00000000


	//----- nvinfo : EIATTR_FRAME_SIZE
	.align		4
.L_3:
        /*0018*/ 	.byte	0x04, 0x11
        /*001a*/ 	.short	(.L_5 - .L_4)
	.align		4
.L_4:
        /*001c*/ 	.word	index@(triton_poi_fused_convolution_relu_21)
        /*0020*/ 	.word	0x00000000


	//----- nvinfo : EIATTR_MIN_STACK_SIZE
	.align		4
.L_5:
        /*0024*/ 	.byte	0x04, 0x12
        /*0026*/ 	.short	(.L_7 - .L_6)
	.align		4
.L_6:
        /*0028*/ 	.word	index@(triton_poi_fused_convolution_relu_21)
        /*002c*/ 	.word	0x00000000
.L_7:


//--------------------- .nv.info.triton_poi_fused_convolution_relu_21 --------------------------
	.section	.nv.info.triton_poi_fused_convolution_relu_21,"",@"SHT_CUDA_INFO"
	.sectionflags	@""
	.align	4


	//----- nvinfo : EIATTR_CUDA_API_VERSION
	.align		4
        /*0000*/ 	.byte	0x04, 0x37
        /*0002*/ 	.short	(.L_9 - .L_8)
.L_8:
        /*0004*/ 	.word	0x0000007c


	//----- nvinfo : EIATTR_KPARAM_INFO
	.align		4
.L_9:
        /*0008*/ 	.byte	0x04, 0x17
        /*000a*/ 	.short	(.L_11 - .L_10)
.L_10:
        /*000c*/ 	.word	0x00000000
        /*0010*/ 	.short	0x0002
        /*0012*/ 	.short	0x0010
        /*0014*/ 	.byte	0x00, 0xf0, 0x11, 0x00


	//----- nvinfo : EIATTR_KPARAM_INFO
	.align		4
.L_11:
        /*0018*/ 	.byte	0x04, 0x17
        /*001a*/ 	.short	(.L_13 - .L_12)
.L_12:
        /*001c*/ 	.word	0x00000000
        /*0020*/ 	.short	0x0001
        /*0022*/ 	.short	0x0008
        /*0024*/ 	.byte	0x00, 0xf4, 0x21, 0x00


	//----- nvinfo : EIATTR_KPARAM_INFO
	.align		4
.L_13:
        /*0028*/ 	.byte	0x04, 0x17
        /*002a*/ 	.short	(.L_15 - .L_14)
.L_14:
        /*002c*/ 	.word	0x00000000
        /*0030*/ 	.short	0x0000
        /*0032*/ 	.short	0x0000
        /*0034*/ 	.byte	0x00, 0xf4, 0x21, 0x00


	//----- nvinfo : EIATTR_SPARSE_MMA_MASK
	.align		4
.L_15:
        /*0038*/ 	.byte	0x03, 0x50
        /*003a*/ 	.short	0x0000


	//----- nvinfo : EIATTR_MAXREG_COUNT
	.align		4
        /*003c*/ 	.byte	0x03, 0x1b
        /*003e*/ 	.short	0x00ff


	//----- nvinfo : EIATTR_EXIT_INSTR_OFFSETS
	.align		4
        /*0040*/ 	.byte	0x04, 0x1c
        /*0042*/ 	.short	(.L_17 - .L_16)


	//   ....[0]....
.L_16:
        /*0044*/ 	.word	0x000001b0


	//   ....[1]....
        /*0048*/ 	.word	0x000001d0


	//----- nvinfo : EIATTR_REQNTID
	.align		4
.L_17:
        /*004c*/ 	.byte	0x04, 0x10
        /*004e*/ 	.short	(.L_19 - .L_18)
.L_18:
        /*0050*/ 	.word	0x00000100
        /*0054*/ 	.word	0x00000001
        /*0058*/ 	.word	0x00000001


	//----- nvinfo : EIATTR_CBANK_PARAM_SIZE
	.align		4
.L_19:
        /*005c*/ 	.byte	0x03, 0x19
        /*005e*/ 	.short	0x0014


	//----- nvinfo : EIATTR_PARAM_CBANK
	.align		4
        /*0060*/ 	.byte	0x04, 0x0a
        /*0062*/ 	.short	(.L_21 - .L_20)
	.align		4
.L_20:
        /*0064*/ 	.word	index@(.nv.constant0.triton_poi_fused_convolution_relu_21)
        /*0068*/ 	.short	0x0210
        /*006a*/ 	.short	0x0014


	//----- nvinfo : EIATTR_SW_WAR
	.align		4
.L_21:
        /*006c*/ 	.byte	0x04, 0x36
        /*006e*/ 	.short	(.L_23 - .L_22)
.L_22:
        /*0070*/ 	.word	0x00000008
.L_23:


//--------------------- .nv.callgraph             --------------------------
	.section	.nv.callgraph,"",@"SHT_CUDA_CALLGRAPH"
	.align	4
	.sectionentsize	8
	.align		4
        /*0000*/ 	.word	0x00000000
	.align		4
        /*0004*/ 	.word	0xffffffff
	.align		4
        /*0008*/ 	.word	0x00000000
	.align		4
        /*000c*/ 	.word	0xfffffffe
	.align		4
        /*0010*/ 	.word	0x00000000
	.align		4
        /*0014*/ 	.word	0xfffffffd
	.align		4
        /*0018*/ 	.word	0x00000000
	.align		4
        /*001c*/ 	.word	0xfffffffc


//--------------------- .text.triton_poi_fused_convolution_relu_21 --------------------------
	.section	.text.triton_poi_fused_convolution_relu_21,"ax",@progbits
	.align	128
        .global         triton_poi_fused_convolution_relu_21
        .type           triton_poi_fused_convolution_relu_21,@function
        .size           triton_poi_fused_convolution_relu_21,(.L_x_1 - triton_poi_fused_convolution_relu_21)
        .other          triton_poi_fused_convolution_relu_21,@"STO_CUDA_ENTRY STV_DEFAULT"
triton_poi_fused_convolution_relu_21:
.text.triton_poi_fused_convolution_relu_21:
[----:B------:R-:W0:Y:S02]  /*0000*/  LDC R1, c[0x0][0x28] ;  /* 0x00000a00ff017b82 */ /* 0x000e240000000800 */
[----:B------:R-:W1:Y:S01]  /*0010*/  S2R R0, SR_TID.X ;  /* 0x0000000000007919 */ /* 0x000e620000002100 */
[----:B------:R-:W2:Y:S01]  /*0020*/  LDC.64 R2, c[0x0][0x210] ;  /* 0x00008400ff027b82 */ /* 0x000ea20000000a00 */
[----:B------:R-:W-:Y:S01]  /*0030*/  ULDC.64 UR4, c[0x0][0x208] ;  /* 0x0000820000047ab9 */ /* 0x000fe20000000a00 */
[----:B------:R-:W3:Y:S06]  /*0040*/  S2R R7, SR_CTAID.X ;  /* 0x0000000000077919 */ /* 0x000eec0000002500 */
[----:B------:R-:W4:Y:S01]  /*0050*/  LDC.64 R4, c[0x0][0x218] ;  /* 0x00008600ff047b82 */ /* 0x000f220000000a00 */
[----:B-1----:R-:W-:Y:S01]  /*0060*/  IMAD.SHL.U32 R0, R0, 0x2, RZ ;  /* 0x0000000200007824 */ /* 0x002fe200078e00ff */
[----:B---3--:R-:W-:-:S04]  /*0070*/  SHF.R.S32.HI R6, RZ, 0x16, R7 ;  /* 0x00000016ff067819 */ /* 0x008fc80000011407 */
[----:B------:R-:W-:-:S05]  /*0080*/  LOP3.LUT R0, R0, 0x1fe, RZ, 0xc0, !PT ;  /* 0x000001fe00007812 */ /* 0x000fca00078ec0ff */
[----:B------:R-:W-:Y:S01]  /*0090*/  IMAD R7, R7, 0x200, R0 ;  /* 0x0000020007077824 */ /* 0x000fe200078e0200 */
[----:B------:R-:W-:-:S03]  /*00a0*/  SGXT R0, R6, 0x1 ;  /* 0x000000010600781a */ /* 0x000fc60000000200 */
[C---:B--2---:R-:W-:Y:S01]  /*00b0*/  IMAD.WIDE R2, R7.reuse, 0x4, R2 ;  /* 0x0000000407027825 */ /* 0x044fe200078e0202 */
[----:B------:R-:W-:Y:S02]  /*00c0*/  LEA.HI R0, R0, R7, RZ, 0x6 ;  /* 0x0000000700007211 */ /* 0x000fe400078f30ff */
[----:B------:R-:W-:Y:S02]  /*00d0*/  ISETP.GE.AND P2, PT, R7, 0x3c100, PT ;  /* 0x0003c1000700780c */ /* 0x000fe40003f46270 */
[----:B------:R-:W-:-:S05]  /*00e0*/  LOP3.LUT R0, R0, 0xffffffc0, RZ, 0xc0, !PT ;  /* 0xffffffc000007812 */ /* 0x000fca00078ec0ff */
[----:B------:R-:W-:Y:S01]  /*00f0*/  IMAD.IADD R9, R7, 0x1, -R0 ;  /* 0x0000000107097824 */ /* 0x000fe200078e0a00 */
[----:B------:R-:W-:-:S03]  /*0100*/  CS2R R6, SRZ ;  /* 0x0000000000067805 */ /* 0x000fc6000001ff00 */
[----:B----4-:R-:W-:Y:S01]  /*0110*/  IMAD.WIDE R4, R9, 0x4, R4 ;  /* 0x0000000409047825 */ /* 0x010fe200078e0204 */
[----:B------:R-:W-:Y:S02]  /*0120*/  CS2R R8, SRZ ;  /* 0x0000000000087805 */ /* 0x000fe4000001ff00 */
[----:B------:R-:W2:Y:S04]  /*0130*/  @!P2 LDG.E.64 R6, desc[UR4][R2.64] ;  /* 0x000000040206a981 */ /* 0x000ea8000c1e1b00 */
[----:B------:R-:W2:Y:S02]  /*0140*/  @!P2 LDG.E.EL.64 R8, desc[UR4][R4.64] ;  /* 0x000000040408a981 */ /* 0x000ea4000c2e1b00 */
[----:B--2---:R-:W-:Y:S01]  /*0150*/  FSETP.GEU.AND P0, PT, R6, -R8, PT ;  /* 0x800000080600720b */ /* 0x004fe20003f0e000 */
[----:B------:R-:W-:Y:S01]  /*0160*/  FADD R6, R8, R6 ;  /* 0x0000000608067221 */ /* 0x000fe20000000000 */
[----:B------:R-:W-:Y:S01]  /*0170*/  FADD R0, R9, R7 ;  /* 0x0000000709007221 */ /* 0x000fe20000000000 */
[----:B------:R-:W-:-:S03]  /*0180*/  FSETP.GEU.AND P1, PT, R7, -R9, PT ;  /* 0x800000090700720b */ /* 0x000fc60003f2e000 */
[----:B------:R-:W-:Y:S02]  /*0190*/  FSEL R6, R6, RZ, P0 ;  /* 0x000000ff06067208 */ /* 0x000fe40000000000 */
[----:B------:R-:W-:Y:S01]  /*01a0*/  FSEL R7, R0, RZ, P1 ;  /* 0x000000ff00077208 */ /* 0x000fe20000800000 */
[----:B------:R-:W-:Y:S07]  /*01b0*/  @P2 EXIT ;  /* 0x000000000000294d */ /* 0x000fee0003800000 */
[----:B------:R-:W-:Y:S01]  /*01c0*/  STG.E.64 desc[UR4][R2.64], R6 ;  /* 0x0000000602007986 */ /* 0x000fe2000c101b04 */
[----:B------:R-:W-:Y:S05]  /*01d0*/  EXIT ;  /* 0x000000000000794d */ /* 0x000fea0003800000 */
.L_x_0:
[----:B------:R-:W-:-:S00]  /*01e0*/  BRA `(.L_x_0) ;  /* 0xfffffffc00fc7947 */ /* 0x000fc0000383ffff */
[----:B------:R-:W-:-:S00]  /*01f0*/  NOP ;  /* 0x0000000000007918 */ /* 0x000fc00000000000 */
        /* <DEDUP_REMOVED lines=8> */
.L_x_1:


//--------------------- .nv.constant0.triton_poi_fused_convolution_relu_21 --------------------------
	.section	.nv.constant0.triton_poi_fused_convolution_relu_21,"a",@progbits
	.sectionflags	@""
	.align	4
.nv.constant0.triton_poi_fused_convolution_relu_21:
	.zero		548
